//
// Generated by NVIDIA NVVM Compiler
//
// Compiler Build ID: CL-36424714
// Cuda compilation tools, release 13.0, V13.0.88
// Based on NVVM 20.0.0
//

.version 9.0
.target sm_100
.address_size 64

	// .globl	_Z10multKernelPfS_S_i

.visible .entry _Z10multKernelPfS_S_i(
	.param .u64 .ptr .align 1 _Z10multKernelPfS_S_i_param_0,
	.param .u64 .ptr .align 1 _Z10multKernelPfS_S_i_param_1,
	.param .u64 .ptr .align 1 _Z10multKernelPfS_S_i_param_2,
	.param .u32 _Z10multKernelPfS_S_i_param_3
)
{
	.reg .pred 	%p<10>;
	.reg .b32 	%r<40>;
	.reg .b32 	%f<67>;
	.reg .b64 	%rd<67>;

	ld.param.u64 	%rd14, [_Z10multKernelPfS_S_i_param_0];
	ld.param.u64 	%rd15, [_Z10multKernelPfS_S_i_param_1];
	ld.param.u32 	%r18, [_Z10multKernelPfS_S_i_param_3];
	cvta.to.global.u64 	%rd1, %rd15;
	cvta.to.global.u64 	%rd2, %rd14;
	mov.u32 	%r19, %ctaid.y;
	mov.u32 	%r20, %ntid.y;
	mov.u32 	%r21, %tid.y;
	mad.lo.s32 	%r1, %r19, %r20, %r21;
	mov.u32 	%r22, %ctaid.x;
	mov.u32 	%r23, %ntid.x;
	mov.u32 	%r24, %tid.x;
	mad.lo.s32 	%r2, %r22, %r23, %r24;
	max.s32 	%r25, %r1, %r2;
	setp.ge.s32 	%p1, %r25, %r18;
	@%p1 bra 	$L__BB0_13;
	mul.lo.s32 	%r3, %r18, %r1;
	and.b32  	%r4, %r18, 7;
	setp.lt.u32 	%p2, %r18, 8;
	mov.f32 	%f66, 0f00000000;
	mov.b32 	%r38, 0;
	@%p2 bra 	$L__BB0_4;
	and.b32  	%r38, %r18, 2147483640;
	neg.s32 	%r36, %r38;
	mul.wide.s32 	%rd16, %r18, 4;
	add.s64 	%rd3, %rd1, %rd16;
	shl.b32 	%r7, %r18, 3;
	mul.wide.s32 	%rd17, %r18, 8;
	add.s64 	%rd4, %rd1, %rd17;
	mul.wide.s32 	%rd18, %r18, 12;
	add.s64 	%rd5, %rd1, %rd18;
	mul.wide.s32 	%rd19, %r18, 16;
	add.s64 	%rd6, %rd1, %rd19;
	mul.wide.s32 	%rd20, %r18, 20;
	add.s64 	%rd7, %rd1, %rd20;
	mul.wide.s32 	%rd21, %r18, 24;
	add.s64 	%rd8, %rd1, %rd21;
	mul.wide.s32 	%rd22, %r18, 28;
	add.s64 	%rd9, %rd1, %rd22;
	mul.wide.u32 	%rd23, %r3, 4;
	add.s64 	%rd24, %rd23, %rd2;
	add.s64 	%rd66, %rd24, 16;
	mov.f32 	%f66, 0f00000000;
	mov.u32 	%r35, %r2;
$L__BB0_3:
	.pragma "nounroll";
	mul.wide.s32 	%rd25, %r35, 4;
	add.s64 	%rd26, %rd3, %rd25;
	add.s64 	%rd27, %rd4, %rd25;
	add.s64 	%rd28, %rd5, %rd25;
	add.s64 	%rd29, %rd6, %rd25;
	add.s64 	%rd30, %rd7, %rd25;
	add.s64 	%rd31, %rd8, %rd25;
	add.s64 	%rd32, %rd9, %rd25;
	add.s64 	%rd33, %rd1, %rd25;
	ld.global.f32 	%f16, [%rd66+-16];
	ld.global.f32 	%f17, [%rd33];
	fma.rn.f32 	%f18, %f16, %f17, %f66;
	ld.global.f32 	%f19, [%rd66+-12];
	ld.global.f32 	%f20, [%rd26];
	fma.rn.f32 	%f21, %f19, %f20, %f18;
	ld.global.f32 	%f22, [%rd66+-8];
	ld.global.f32 	%f23, [%rd27];
	fma.rn.f32 	%f24, %f22, %f23, %f21;
	ld.global.f32 	%f25, [%rd66+-4];
	ld.global.f32 	%f26, [%rd28];
	fma.rn.f32 	%f27, %f25, %f26, %f24;
	ld.global.f32 	%f28, [%rd66];
	ld.global.f32 	%f29, [%rd29];
	fma.rn.f32 	%f30, %f28, %f29, %f27;
	ld.global.f32 	%f31, [%rd66+4];
	ld.global.f32 	%f32, [%rd30];
	fma.rn.f32 	%f33, %f31, %f32, %f30;
	ld.global.f32 	%f34, [%rd66+8];
	ld.global.f32 	%f35, [%rd31];
	fma.rn.f32 	%f36, %f34, %f35, %f33;
	ld.global.f32 	%f37, [%rd66+12];
	ld.global.f32 	%f38, [%rd32];
	fma.rn.f32 	%f66, %f37, %f38, %f36;
	add.s32 	%r36, %r36, 8;
	add.s32 	%r35, %r35, %r7;
	add.s64 	%rd66, %rd66, 32;
	setp.ne.s32 	%p3, %r36, 0;
	@%p3 bra 	$L__BB0_3;
$L__BB0_4:
	setp.eq.s32 	%p4, %r4, 0;
	@%p4 bra 	$L__BB0_12;
	and.b32  	%r13, %r18, 3;
	setp.lt.u32 	%p5, %r4, 4;
	@%p5 bra 	$L__BB0_7;
	add.s32 	%r27, %r38, %r3;
	mul.wide.u32 	%rd34, %r27, 4;
	add.s64 	%rd35, %rd2, %rd34;
	ld.global.f32 	%f40, [%rd35];
	mad.lo.s32 	%r28, %r38, %r18, %r2;
	mul.wide.s32 	%rd36, %r28, 4;
	add.s64 	%rd37, %rd1, %rd36;
	ld.global.f32 	%f41, [%rd37];
	fma.rn.f32 	%f42, %f40, %f41, %f66;
	cvt.u64.u32 	%rd38, %r3;
	cvt.u64.u32 	%rd39, %r38;
	add.s64 	%rd40, %rd39, %rd38;
	shl.b64 	%rd41, %rd40, 2;
	add.s64 	%rd42, %rd2, %rd41;
	ld.global.f32 	%f43, [%rd42+4];
	mul.wide.s32 	%rd43, %r18, 4;
	add.s64 	%rd44, %rd37, %rd43;
	ld.global.f32 	%f44, [%rd44];
	fma.rn.f32 	%f45, %f43, %f44, %f42;
	ld.global.f32 	%f46, [%rd42+8];
	add.s64 	%rd45, %rd44, %rd43;
	ld.global.f32 	%f47, [%rd45];
	fma.rn.f32 	%f48, %f46, %f47, %f45;
	ld.global.f32 	%f49, [%rd42+12];
	add.s64 	%rd46, %rd45, %rd43;
	ld.global.f32 	%f50, [%rd46];
	fma.rn.f32 	%f66, %f49, %f50, %f48;
	add.s32 	%r38, %r38, 4;
$L__BB0_7:
	setp.eq.s32 	%p6, %r13, 0;
	@%p6 bra 	$L__BB0_12;
	setp.eq.s32 	%p7, %r13, 1;
	@%p7 bra 	$L__BB0_10;
	add.s32 	%r29, %r38, %r3;
	mul.wide.u32 	%rd47, %r29, 4;
	add.s64 	%rd48, %rd2, %rd47;
	ld.global.f32 	%f52, [%rd48];
	mad.lo.s32 	%r30, %r38, %r18, %r2;
	mul.wide.s32 	%rd49, %r30, 4;
	add.s64 	%rd50, %rd1, %rd49;
	ld.global.f32 	%f53, [%rd50];
	fma.rn.f32 	%f54, %f52, %f53, %f66;
	cvt.u64.u32 	%rd51, %r3;
	cvt.u64.u32 	%rd52, %r38;
	add.s64 	%rd53, %rd52, %rd51;
	shl.b64 	%rd54, %rd53, 2;
	add.s64 	%rd55, %rd2, %rd54;
	ld.global.f32 	%f55, [%rd55+4];
	mul.wide.s32 	%rd56, %r18, 4;
	add.s64 	%rd57, %rd50, %rd56;
	ld.global.f32 	%f56, [%rd57];
	fma.rn.f32 	%f66, %f55, %f56, %f54;
	add.s32 	%r38, %r38, 2;
$L__BB0_10:
	and.b32  	%r31, %r18, 1;
	setp.eq.b32 	%p8, %r31, 1;
	not.pred 	%p9, %p8;
	@%p9 bra 	$L__BB0_12;
	add.s32 	%r32, %r38, %r3;
	mul.wide.u32 	%rd58, %r32, 4;
	add.s64 	%rd59, %rd2, %rd58;
	ld.global.f32 	%f57, [%rd59];
	mad.lo.s32 	%r33, %r38, %r18, %r2;
	mul.wide.s32 	%rd60, %r33, 4;
	add.s64 	%rd61, %rd1, %rd60;
	ld.global.f32 	%f58, [%rd61];
	fma.rn.f32 	%f66, %f57, %f58, %f66;
$L__BB0_12:
	ld.param.u64 	%rd65, [_Z10multKernelPfS_S_i_param_2];
	add.s32 	%r34, %r3, %r2;
	cvta.to.global.u64 	%rd62, %rd65;
	mul.wide.s32 	%rd63, %r34, 4;
	add.s64 	%rd64, %rd62, %rd63;
	st.global.f32 	[%rd64], %f66;
$L__BB0_13:
	ret;

}


// ===== COMPILED SASS (sm_100) =====

	.target	sm_100

	.elftype	@"ET_EXEC"


//--------------------- .note.nv.tkinfo           --------------------------
	.section	.note.nv.tkinfo,"",@"SHT_NOTE"
	.sectionflags	@"SHF_NOTE_NV_TKINFO"
	.tkinfo
        /*0018*/ 	.word	0x00000002
        /*0030*/ 	.string	""
        /*0030*/ 	.string	"ptxas"
        /*0030*/ 	.string	"Cuda compilation tools, release 13.0, V13.0.88"
        /*0030*/ 	.string	"Build cuda_13.0.r13.0/compiler.36424714_0"
        /*0030*/ 	.string	"-arch sm_100 -m 64 "



//--------------------- .note.nv.cuinfo           --------------------------
	.section	.note.nv.cuinfo,"",@"SHT_NOTE"
	.sectionflags	@"SHF_NOTE_NV_CUINFO"
        /*0018*/ 	.short	0x0002
        /*001a*/ 	.short	0x0064
        /*001c*/ 	.short	0x0082
	.zero		2


//--------------------- .nv.info                  --------------------------
	.section	.nv.info,"",@"SHT_CUDA_INFO"
	.align	4


	//----- nvinfo : EIATTR_REGCOUNT
	.align		4
        /*0000*/ 	.byte	0x04, 0x2f
        /*0002*/ 	.short	(.L_1 - .L_0)
	.align		4
.L_0:
        /*0004*/ 	.word	index@(_Z10multKernelPfS_S_i)
        /*0008*/ 	.word	0x0000001e


	//----- nvinfo : EIATTR_FRAME_SIZE
	.align		4
.L_1:
        /*000c*/ 	.byte	0x04, 0x11
        /*000e*/ 	.short	(.L_3 - .L_2)
	.align		4
.L_2:
        /*0010*/ 	.word	index@(_Z10multKernelPfS_S_i)
        /*0014*/ 	.word	0x00000000


	//----- nvinfo : EIATTR_MIN_STACK_SIZE
	.align		4
.L_3:
        /*0018*/ 	.byte	0x04, 0x12
        /*001a*/ 	.short	(.L_5 - .L_4)
	.align		4
.L_4:
        /*001c*/ 	.word	index@(_Z10multKernelPfS_S_i)
        /*0020*/ 	.word	0x00000000
.L_5:


//--------------------- .nv.compat                --------------------------
	.section	.nv.compat,"",@"SHT_CUDA_COMPAT_INFO"
	.align	4
        /*0000*/ 	.byte	0x02, 0x09, 0x00, 0x00, 0x02, 0x02, 0x01, 0x00, 0x02, 0x05, 0x05, 0x00, 0x03, 0x07, 0x01, 0x01
        /*0010*/ 	.byte	0x02, 0x03, 0x00, 0x00, 0x02, 0x06, 0x01, 0x00, 0x04, 0x0b, 0x08, 0x00, 0x09, 0x00, 0x00, 0x00
        /*0020*/ 	.byte	0x00, 0x00, 0x00, 0x00


//--------------------- .nv.info._Z10multKernelPfS_S_i --------------------------
	.section	.nv.info._Z10multKernelPfS_S_i,"",@"SHT_CUDA_INFO"
	.sectionflags	@""
	.align	4


	//----- nvinfo : EIATTR_CUDA_API_VERSION
	.align		4
        /*0000*/ 	.byte	0x04, 0x37
        /*0002*/ 	.short	(.L_7 - .L_6)
.L_6:
        /*0004*/ 	.word	0x00000082


	//----- nvinfo : EIATTR_KPARAM_INFO
	.align		4
.L_7:
        /*0008*/ 	.byte	0x04, 0x17
        /*000a*/ 	.short	(.L_9 - .L_8)
.L_8:
        /*000c*/ 	.word	0x00000000
        /*0010*/ 	.short	0x0003
        /*0012*/ 	.short	0x0018
        /*0014*/ 	.byte	0x00, 0xf0, 0x11, 0x00


	//----- nvinfo : EIATTR_KPARAM_INFO
	.align		4
.L_9:
        /*0018*/ 	.byte	0x04, 0x17
        /*001a*/ 	.short	(.L_11 - .L_10)
.L_10:
        /*001c*/ 	.word	0x00000000
        /*0020*/ 	.short	0x0002
        /*0022*/ 	.short	0x0010
        /*0024*/ 	.byte	0x00, 0xf5, 0x21, 0x00


	//----- nvinfo : EIATTR_KPARAM_INFO
	.align		4
.L_11:
        /*0028*/ 	.byte	0x04, 0x17
        /*002a*/ 	.short	(.L_13 - .L_12)
.L_12:
        /*002c*/ 	.word	0x00000000
        /*0030*/ 	.short	0x0001
        /*0032*/ 	.short	0x0008
        /*0034*/ 	.byte	0x00, 0xf5, 0x21, 0x00


	//----- nvinfo : EIATTR_KPARAM_INFO
	.align		4
.L_13:
        /*0038*/ 	.byte	0x04, 0x17
        /*003a*/ 	.short	(.L_15 - .L_14)
.L_14:
        /*003c*/ 	.word	0x00000000
        /*0040*/ 	.short	0x0000
        /*0042*/ 	.short	0x0000
        /*0044*/ 	.byte	0x00, 0xf5, 0x21, 0x00


	//----- nvinfo : EIATTR_SPARSE_MMA_MASK
	.align		4
.L_15:
        /*0048*/ 	.byte	0x03, 0x50
        /*004a*/ 	.short	0x0000


	//----- nvinfo : EIATTR_MAXREG_COUNT
	.align		4
        /*004c*/ 	.byte	0x03, 0x1b
        /*004e*/ 	.short	0x00ff


	//----- nvinfo : EIATTR_MERCURY_ISA_VERSION
	.align		4
        /*0050*/ 	.byte	0x03, 0x5f
        /*0052*/ 	.short	0x0101


	//----- nvinfo : EIATTR_VRC_CTA_INIT_COUNT
	.align		4
        /*0054*/ 	.byte	0x02, 0x4a
	.zero		1
	.zero		1


	//----- nvinfo : EIATTR_EXIT_INSTR_OFFSETS
	.align		4
        /*0058*/ 	.byte	0x04, 0x1c
        /*005a*/ 	.short	(.L_17 - .L_16)


	//   ....[0]....
.L_16:
        /*005c*/ 	.word	0x000000c0


	//   ....[1]....
        /*0060*/ 	.word	0x00000a90


	//----- nvinfo : EIATTR_CBANK_PARAM_SIZE
	.align		4
.L_17:
        /*0064*/ 	.byte	0x03, 0x19
        /*0066*/ 	.short	0x001c


	//----- nvinfo : EIATTR_PARAM_CBANK
	.align		4
        /*0068*/ 	.byte	0x04, 0x0a
        /*006a*/ 	.short	(.L_19 - .L_18)
	.align		4
.L_18:
        /*006c*/ 	.word	index@(.nv.constant0._Z10multKernelPfS_S_i)
        /*0070*/ 	.short	0x0380
        /*0072*/ 	.short	0x001c


	//----- nvinfo : EIATTR_SW_WAR
	.align		4
.L_19:
        /*0074*/ 	.byte	0x04, 0x36
        /*0076*/ 	.short	(.L_21 - .L_20)
.L_20:
        /*0078*/ 	.word	0x00000008
.L_21:


//--------------------- .nv.callgraph             --------------------------
	.section	.nv.callgraph,"",@"SHT_CUDA_CALLGRAPH"
	.align	4
	.sectionentsize	8
	.align		4
        /*0000*/ 	.word	0x00000000
	.align		4
        /*0004*/ 	.word	0xffffffff
	.align		4
        /*0008*/ 	.word	0x00000000
	.align		4
        /*000c*/ 	.word	0xfffffffe
	.align		4
        /*0010*/ 	.word	0x00000000
	.align		4
        /*0014*/ 	.word	0xfffffffd
	.align		4
        /*0018*/ 	.word	0x00000000
	.align		4
        /*001c*/ 	.word	0xfffffffc


//--------------------- .text._Z10multKernelPfS_S_i --------------------------
	.section	.text._Z10multKernelPfS_S_i,"ax",@progbits
	.align	128
        .global         _Z10multKernelPfS_S_i
        .type           _Z10multKernelPfS_S_i,@function
        .size           _Z10multKernelPfS_S_i,(.L_x_5 - _Z10multKernelPfS_S_i)
        .other          _Z10multKernelPfS_S_i,@"STO_CUDA_ENTRY STV_DEFAULT"
_Z10multKernelPfS_S_i:
.text._Z10multKernelPfS_S_i:
[----:B------:R-:W-:Y:S01]  /*0000*/  LDC R1, c[0x0][0x37c] ;  /* 0x0000df00ff017b82 */ /* 0x000fe20000000800 */
[----:B------:R-:W0:Y:S07]  /*0010*/  S2R R0, SR_TID.Y ;  /* 0x0000000000007919 */ /* 0x000e2e0000002200 */
[----:B------:R-:W0:Y:S01]  /*0020*/  S2UR UR4, SR_CTAID.Y ;  /* 0x00000000000479c3 */ /* 0x000e220000002600 */
[----:B------:R-:W1:Y:S01]  /*0030*/  LDCU UR20, c[0x0][0x398] ;  /* 0x00007300ff1477ac */ /* 0x000e620008000800 */
[----:B------:R-:W2:Y:S06]  /*0040*/  S2R R3, SR_TID.X ;  /* 0x0000000000037919 */ /* 0x000eac0000002100 */
[----:B------:R-:W0:Y:S08]  /*0050*/  LDC R13, c[0x0][0x364] ;  /* 0x0000d900ff0d7b82 */ /* 0x000e300000000800 */
[----:B------:R-:W2:Y:S08]  /*0060*/  S2UR UR5, SR_CTAID.X ;  /* 0x00000000000579c3 */ /* 0x000eb00000002500 */
[----:B------:R-:W2:Y:S01]  /*0070*/  LDC R2, c[0x0][0x360] ;  /* 0x0000d800ff027b82 */ /* 0x000ea20000000800 */
[----:B0-----:R-:W-:-:S02]  /*0080*/  IMAD R13, R13, UR4, R0 ;  /* 0x000000040d0d7c24 */ /* 0x001fc4000f8e0200 */
[----:B--2---:R-:W-:-:S05]  /*0090*/  IMAD R0, R2, UR5, R3 ;  /* 0x0000000502007c24 */ /* 0x004fca000f8e0203 */
[----:B------:R-:W-:-:S04]  /*00a0*/  VIMNMX R2, PT, PT, R13, R0, !PT ;  /* 0x000000000d027248 */ /* 0x000fc80007fe0100 */
[----:B-1----:R-:W-:-:S13]  /*00b0*/  ISETP.GE.AND P0, PT, R2, UR20, PT ;  /* 0x0000001402007c0c */ /* 0x002fda000bf06270 */
[----:B------:R-:W-:Y:S05]  /*00c0*/  @P0 EXIT ;  /* 0x000000000000094d */ /* 0x000fea0003800000 */
[----:B------:R-:W-:Y:S01]  /*00d0*/  UISETP.GE.U32.AND UP0, UPT, UR20, 0x8, UPT ;  /* 0x000000081400788c */ /* 0x000fe2000bf06070 */
[----:B------:R-:W-:Y:S02]  /*00e0*/  HFMA2 R12, -RZ, RZ, 0, 0 ;  /* 0x00000000ff0c7431 */ /* 0x000fe400000001ff */
[----:B------:R-:W-:Y:S01]  /*00f0*/  IMAD R13, R13, UR20, RZ ;  /* 0x000000140d0d7c24 */ /* 0x000fe2000f8e02ff */
[----:B------:R-:W-:Y:S01]  /*0100*/  UMOV UR4, URZ ;  /* 0x000000ff00047c82 */ /* 0x000fe20008000000 */
[----:B------:R-:W0:Y:S04]  /*0110*/  LDCU.64 UR18, c[0x0][0x358] ;  /* 0x00006b00ff1277ac */ /* 0x000e280008000a00 */
[----:B------:R-:W-:Y:S05]  /*0120*/  BRA.U !UP0, `(.L_x_0) ;  /* 0x0000000508047547 */ /* 0x000fea000b800000 */
[----:B------:R-:W1:Y:S01]  /*0130*/  LDCU.128 UR24, c[0x0][0x380] ;  /* 0x00007000ff1877ac */ /* 0x000e620008000c00 */
[----:B------:R-:W-:Y:S02]  /*0140*/  MOV R12, RZ ;  /* 0x000000ff000c7202 */ /* 0x000fe40000000f00 */
[----:B------:R-:W-:Y:S01]  /*0150*/  MOV R14, R0 ;  /* 0x00000000000e7202 */ /* 0x000fe20000000f00 */
[----:B------:R-:W-:-:S04]  /*0160*/  ULOP3.LUT UR4, UR20, 0x7ffffff8, URZ, 0xc0, !UPT ;  /* 0x7ffffff814047892 */ /* 0x000fc8000f8ec0ff */
[----:B------:R-:W-:Y:S01]  /*0170*/  UIADD3 UR5, UPT, UPT, -UR4, URZ, URZ ;  /* 0x000000ff04057290 */ /* 0x000fe2000fffe1ff */
[----:B-1----:R-:W-:Y:S01]  /*0180*/  MOV R2, UR24 ;  /* 0x0000001800027c02 */ /* 0x002fe20008000f00 */
[----:B------:R-:W-:Y:S01]  /*0190*/  UIMAD.WIDE UR6, UR20, 0x8, UR26 ;  /* 0x00000008140678a5 */ /* 0x000fe2000f8e021a */
[----:B------:R-:W-:Y:S01]  /*01a0*/  MOV R3, UR25 ;  /* 0x0000001900037c02 */ /* 0x000fe20008000f00 */
[----:B------:R-:W-:Y:S02]  /*01b0*/  UIMAD.WIDE UR8, UR20, 0xc, UR26 ;  /* 0x0000000c140878a5 */ /* 0x000fe4000f8e021a */
[----:B------:R-:W-:Y:S01]  /*01c0*/  UIMAD.WIDE UR10, UR20, 0x10, UR26 ;  /* 0x00000010140a78a5 */ /* 0x000fe2000f8e021a */
[----:B------:R-:W-:Y:S01]  /*01d0*/  IMAD.WIDE.U32 R2, R13, 0x4, R2 ;  /* 0x000000040d027825 */ /* 0x000fe200078e0002 */
[----:B------:R-:W-:Y:S02]  /*01e0*/  UIMAD.WIDE UR12, UR20, 0x14, UR26 ;  /* 0x00000014140c78a5 */ /* 0x000fe4000f8e021a */
[----:B------:R-:W-:Y:S01]  /*01f0*/  UIMAD.WIDE UR14, UR20, 0x18, UR26 ;  /* 0x00000018140e78a5 */ /* 0x000fe2000f8e021a */
[----:B------:R-:W-:Y:S01]  /*0200*/  IADD3 R2, P0, PT, R2, 0x10, RZ ;  /* 0x0000001002027810 */ /* 0x000fe20007f1e0ff */
[----:B------:R-:W-:-:S03]  /*0210*/  UIMAD.WIDE UR16, UR20, 0x1c, UR26 ;  /* 0x0000001c141078a5 */ /* 0x000fc6000f8e021a */
[----:B------:R-:W-:-:S09]  /*0220*/  IADD3.X R3, PT, PT, RZ, R3, RZ, P0, !PT ;  /* 0x00000003ff037210 */ /* 0x000fd200007fe4ff */
.L_x_1:
[----:B------:R-:W-:Y:S01]  /*0230*/  UIMAD.WIDE UR22, UR20, 0x4, UR26 ;  /* 0x00000004141678a5 */ /* 0x000fe2000f8e021a */
[----:B------:R-:W-:Y:S02]  /*0240*/  IMAD.MOV.U32 R23, RZ, RZ, 0x4 ;  /* 0x00000004ff177424 */ /* 0x000fe400078e00ff */
[----:B------:R-:W-:Y:S01]  /*0250*/  HFMA2 R11, -RZ, RZ, 0, 2.384185791015625e-07 ;  /* 0x00000004ff0b7431 */ /* 0x000fe200000001ff */
[----:B------:R-:W-:Y:S01]  /*0260*/  MOV R25, 0x4 ;  /* 0x0000000400197802 */ /* 0x000fe20000000f00 */
[----:B0-----:R-:W2:Y:S01]  /*0270*/  LDG.E R21, desc[UR18][R2.64+-0x10] ;  /* 0xfffff01202157981 */ /* 0x001ea2000c1e1900 */
[C---:B------:R-:W-:Y:S01]  /*0280*/  IMAD.WIDE R22, R14.reuse, R23, UR26 ;  /* 0x0000001a0e167e25 */ /* 0x040fe2000f8e0217 */
[----:B------:R-:W-:Y:S02]  /*0290*/  MOV R8, UR22 ;  /* 0x0000001600087c02 */ /* 0x000fe40008000f00 */
[----:B------:R-:W-:Y:S01]  /*02a0*/  MOV R9, UR23 ;  /* 0x0000001700097c02 */ /* 0x000fe20008000f00 */
[----:B------:R-:W3:Y:S02]  /*02b0*/  LDG.E R19, desc[UR18][R2.64+-0xc] ;  /* 0xfffff41202137981 */ /* 0x000ee4000c1e1900 */
[----:B------:R-:W-:-:S02]  /*02c0*/  IMAD.WIDE R8, R14, 0x4, R8 ;  /* 0x000000040e087825 */ /* 0x000fc400078e0208 */
[----:B------:R-:W2:Y:S01]  /*02d0*/  LDG.E R22, desc[UR18][R22.64] ;  /* 0x0000001216167981 */ /* 0x000ea2000c1e1900 */
[----:B------:R-:W-:Y:S01]  /*02e0*/  MOV R5, 0x4 ;  /* 0x0000000400057802 */ /* 0x000fe20000000f00 */
[C---:B------:R-:W-:Y:S02]  /*02f0*/  IMAD.WIDE R24, R14.reuse, R25, UR6 ;  /* 0x000000060e187e25 */ /* 0x040fe4000f8e0219 */
[----:B------:R0:W3:Y:S02]  /*0300*/  LDG.E R20, desc[UR18][R8.64] ;  /* 0x0000001208147981 */ /* 0x0000e4000c1e1900 */
[----:B------:R-:W-:Y:S02]  /*0310*/  IMAD.WIDE R10, R14, R11, UR8 ;  /* 0x000000080e0a7e25 */ /* 0x000fe4000f8e020b */
[----:B------:R-:W4:Y:S04]  /*0320*/  LDG.E R18, desc[UR18][R24.64] ;  /* 0x0000001218127981 */ /* 0x000f28000c1e1900 */
[----:B------:R-:W4:Y:S01]  /*0330*/  LDG.E R17, desc[UR18][R2.64+-0x8] ;  /* 0xfffff81202117981 */ /* 0x000f22000c1e1900 */
[----:B0-----:R-:W-:-:S02]  /*0340*/  HFMA2 R9, -RZ, RZ, 0, 2.384185791015625e-07 ;  /* 0x00000004ff097431 */ /* 0x001fc400000001ff */
[----:B------:R-:W-:Y:S01]  /*0350*/  IMAD.MOV.U32 R7, RZ, RZ, 0x4 ;  /* 0x00000004ff077424 */ /* 0x000fe200078e00ff */
[----:B------:R0:W5:Y:S01]  /*0360*/  LDG.E R16, desc[UR18][R10.64] ;  /* 0x000000120a107981 */ /* 0x000162000c1e1900 */
[----:B------:R-:W-:-:S03]  /*0370*/  IMAD.WIDE R4, R14, R5, UR10 ;  /* 0x0000000a0e047e25 */ /* 0x000fc6000f8e0205 */
[----:B------:R-:W5:Y:S01]  /*0380*/  LDG.E R15, desc[UR18][R2.64+-0x4] ;  /* 0xfffffc12020f7981 */ /* 0x000f62000c1e1900 */
[C---:B------:R-:W-:Y:S01]  /*0390*/  IMAD.WIDE R6, R14.reuse, R7, UR12 ;  /* 0x0000000c0e067e25 */ /* 0x040fe2000f8e0207 */
[----:B------:R-:W-:Y:S02]  /*03a0*/  MOV R27, 0x4 ;  /* 0x00000004001b7802 */ /* 0x000fe40000000f00 */
[----:B------:R1:W5:Y:S01]  /*03b0*/  LDG.E R4, desc[UR18][R4.64] ;  /* 0x0000001204047981 */ /* 0x000362000c1e1900 */
[----:B------:R-:W-:-:S03]  /*03c0*/  IMAD.WIDE R8, R14, R9, UR14 ;  /* 0x0000000e0e087e25 */ /* 0x000fc6000f8e0209 */
[----:B------:R-:W5:Y:S01]  /*03d0*/  LDG.E R23, desc[UR18][R2.64] ;  /* 0x0000001202177981 */ /* 0x000f62000c1e1900 */
[----:B0-----:R-:W-:-:S03]  /*03e0*/  IMAD.WIDE R10, R14, R27, UR16 ;  /* 0x000000100e0a7e25 */ /* 0x001fc6000f8e021b */
[----:B------:R-:W5:Y:S04]  /*03f0*/  LDG.E R7, desc[UR18][R6.64] ;  /* 0x0000001206077981 */ /* 0x000f68000c1e1900 */
[----:B------:R-:W5:Y:S04]  /*0400*/  LDG.E R24, desc[UR18][R2.64+0x4] ;  /* 0x0000041202187981 */ /* 0x000f68000c1e1900 */
[----:B------:R-:W5:Y:S04]  /*0410*/  LDG.E R8, desc[UR18][R8.64] ;  /* 0x0000001208087981 */ /* 0x000f68000c1e1900 */
[----:B------:R-:W5:Y:S04]  /*0420*/  LDG.E R25, desc[UR18][R2.64+0x8] ;  /* 0x0000081202197981 */ /* 0x000f68000c1e1900 */
[----:B------:R-:W5:Y:S04]  /*0430*/  LDG.E R10, desc[UR18][R10.64] ;  /* 0x000000120a0a7981 */ /* 0x000f68000c1e1900 */
[----:B------:R0:W5:Y:S01]  /*0440*/  LDG.E R27, desc[UR18][R2.64+0xc] ;  /* 0x00000c12021b7981 */ /* 0x000162000c1e1900 */
[----:B------:R-:W-:-:S04]  /*0450*/  UIADD3 UR5, UPT, UPT, UR5, 0x8, URZ ;  /* 0x0000000805057890 */ /* 0x000fc8000fffe0ff */
[----:B------:R-:W-:Y:S01]  /*0460*/  UISETP.NE.AND UP0, UPT, UR5, URZ, UPT ;  /* 0x000000ff0500728c */ /* 0x000fe2000bf05270 */
[----:B-1----:R-:W-:Y:S02]  /*0470*/  MOV R5, UR20 ;  /* 0x0000001400057c02 */ /* 0x002fe40008000f00 */
[----:B0-----:R-:W-:Y:S02]  /*0480*/  IADD3 R2, P0, PT, R2, 0x20, RZ ;  /* 0x0000002002027810 */ /* 0x001fe40007f1e0ff */
[----:B------:R-:W-:Y:S02]  /*0490*/  LEA R14, R5, R14, 0x3 ;  /* 0x0000000e050e7211 */ /* 0x000fe400078e18ff */
[----:B------:R-:W-:Y:S01]  /*04a0*/  IADD3.X R3, PT, PT, RZ, R3, RZ, P0, !PT ;  /* 0x00000003ff037210 */ /* 0x000fe200007fe4ff */
[----:B--2---:R-:W-:-:S04]  /*04b0*/  FFMA R22, R21, R22, R12 ;  /* 0x0000001615167223 */ /* 0x004fc8000000000c */
[----:B---3--:R-:W-:-:S04]  /*04c0*/  FFMA R20, R19, R20, R22 ;  /* 0x0000001413147223 */ /* 0x008fc80000000016 */
[----:B----4-:R-:W-:-:S04]  /*04d0*/  FFMA R18, R17, R18, R20 ;  /* 0x0000001211127223 */ /* 0x010fc80000000014 */
[----:B-----5:R-:W-:-:S04]  /*04e0*/  FFMA R16, R15, R16, R18 ;  /* 0x000000100f107223 */ /* 0x020fc80000000012 */
[----:B------:R-:W-:-:S04]  /*04f0*/  FFMA R23, R23, R4, R16 ;  /* 0x0000000417177223 */ /* 0x000fc80000000010 */
[----:B------:R-:W-:-:S04]  /*0500*/  FFMA R24, R24, R7, R23 ;  /* 0x0000000718187223 */ /* 0x000fc80000000017 */
[----:B------:R-:W-:-:S04]  /*0510*/  FFMA R8, R25, R8, R24 ;  /* 0x0000000819087223 */ /* 0x000fc80000000018 */
[----:B------:R-:W-:Y:S01]  /*0520*/  FFMA R12, R27, R10, R8 ;  /* 0x0000000a1b0c7223 */ /* 0x000fe20000000008 */
[----:B------:R-:W-:Y:S06]  /*0530*/  BRA.U UP0, `(.L_x_1) ;  /* 0xfffffffd003c7547 */ /* 0x000fec000b83ffff */
.L_x_0:
[----:B------:R-:W-:-:S04]  /*0540*/  ULOP3.LUT UR6, UR20, 0x7, URZ, 0xc0, !UPT ;  /* 0x0000000714067892 */ /* 0x000fc8000f8ec0ff */
[----:B------:R-:W-:-:S09]  /*0550*/  UISETP.NE.AND UP0, UPT, UR6, URZ, UPT ;  /* 0x000000ff0600728c */ /* 0x000fd2000bf05270 */
[----:B------:R-:W-:Y:S05]  /*0560*/  BRA.U !UP0, `(.L_x_2) ;  /* 0x0000000508387547 */ /* 0x000fea000b800000 */
[----:B------:R-:W-:Y:S02]  /*0570*/  UISETP.GE.U32.AND UP0, UPT, UR6, 0x4, UPT ;  /* 0x000000040600788c */ /* 0x000fe4000bf06070 */
[----:B------:R-:W-:-:S04]  /*0580*/  ULOP3.LUT UR5, UR20, 0x3, URZ, 0xc0, !UPT ;  /* 0x0000000314057892 */ /* 0x000fc8000f8ec0ff */
[----:B------:R-:W-:-:S03]  /*0590*/  UISETP.NE.AND UP1, UPT, UR5, URZ, UPT ;  /* 0x000000ff0500728c */ /* 0x000fc6000bf25270 */
[----:B------:R-:W-:Y:S08]  /*05a0*/  BRA.U !UP0, `(.L_x_3) ;  /* 0x00000001087c7547 */ /* 0x000ff0000b800000 */
[----:B------:R-:W1:Y:S01]  /*05b0*/  LDC.64 R6, c[0x0][0x388] ;  /* 0x0000e200ff067b82 */ /* 0x000e620000000a00 */
[----:B------:R-:W2:Y:S01]  /*05c0*/  LDCU.64 UR6, c[0x0][0x380] ;  /* 0x00007000ff0677ac */ /* 0x000ea20008000a00 */
[----:B------:R-:W-:Y:S01]  /*05d0*/  IMAD.U32 R9, RZ, RZ, UR4 ;  /* 0x00000004ff097e24 */ /* 0x000fe2000f8e00ff */
[C---:B------:R-:W-:Y:S02]  /*05e0*/  IADD3 R3, PT, PT, R13.reuse, UR4, RZ ;  /* 0x000000040d037c10 */ /* 0x040fe4000fffe0ff */
[----:B------:R-:W-:Y:S01]  /*05f0*/  IADD3 R10, P0, PT, R13, UR4, RZ ;  /* 0x000000040d0a7c10 */ /* 0x000fe2000ff1e0ff */
[----:B------:R-:W-:Y:S01]  /*0600*/  IMAD R9, R9, UR20, R0 ;  /* 0x0000001409097c24 */ /* 0x000fe2000f8e0200 */
[----:B------:R-:W-:Y:S01]  /*0610*/  MOV R11, UR20 ;  /* 0x00000014000b7c02 */ /* 0x000fe20008000f00 */
[----:B------:R-:W3:Y:S01]  /*0620*/  LDC.64 R4, c[0x0][0x380] ;  /* 0x0000e000ff047b82 */ /* 0x000ee20000000a00 */
[----:B------:R-:W-:Y:S01]  /*0630*/  MOV R15, UR20 ;  /* 0x00000014000f7c02 */ /* 0x000fe20008000f00 */
[----:B-1----:R-:W-:Y:S01]  /*0640*/  IMAD.WIDE R6, R9, 0x4, R6 ;  /* 0x0000000409067825 */ /* 0x002fe200078e0206 */
[----:B------:R-:W-:-:S05]  /*0650*/  MOV R9, UR20 ;  /* 0x0000001400097c02 */ /* 0x000fca0008000f00 */
[----:B------:R-:W-:Y:S02]  /*0660*/  IMAD.WIDE R8, R9, 0x4, R6 ;  /* 0x0000000409087825 */ /* 0x000fe400078e0206 */
[----:B0-----:R-:W4:Y:S02]  /*0670*/  LDG.E R6, desc[UR18][R6.64] ;  /* 0x0000001206067981 */ /* 0x001f24000c1e1900 */
[----:B---3--:R-:W-:Y:S01]  /*0680*/  IMAD.WIDE.U32 R4, R3, 0x4, R4 ;  /* 0x0000000403047825 */ /* 0x008fe200078e0004 */
[----:B------:R-:W-:Y:S01]  /*0690*/  IADD3.X R3, PT, PT, RZ, RZ, RZ, P0, !PT ;  /* 0x000000ffff037210 */ /* 0x000fe200007fe4ff */
[----:B------:R-:W3:Y:S01]  /*06a0*/  LDG.E R17, desc[UR18][R8.64] ;  /* 0x0000001208117981 */ /* 0x000ee2000c1e1900 */
[----:B--2---:R-:W-:-:S03]  /*06b0*/  LEA R2, P0, R10, UR6, 0x2 ;  /* 0x000000060a027c11 */ /* 0x004fc6000f8010ff */
[----:B------:R-:W4:Y:S01]  /*06c0*/  LDG.E R5, desc[UR18][R4.64] ;  /* 0x0000001204057981 */ /* 0x000f22000c1e1900 */
[----:B------:R-:W-:Y:S01]  /*06d0*/  LEA.HI.X R3, R10, UR7, R3, 0x2, P0 ;  /* 0x000000070a037c11 */ /* 0x000fe200080f1403 */
[----:B------:R-:W-:-:S04]  /*06e0*/  IMAD.WIDE R10, R11, 0x4, R8 ;  /* 0x000000040b0a7825 */ /* 0x000fc800078e0208 */
[----:B------:R-:W3:Y:S01]  /*06f0*/  LDG.E R16, desc[UR18][R2.64+0x4] ;  /* 0x0000041202107981 */ /* 0x000ee2000c1e1900 */
[----:B------:R-:W-:-:S03]  /*0700*/  IMAD.WIDE R14, R15, 0x4, R10 ;  /* 0x000000040f0e7825 */ /* 0x000fc600078e020a */
[----:B------:R-:W2:Y:S04]  /*0710*/  LDG.E R19, desc[UR18][R10.64] ;  /* 0x000000120a137981 */ /* 0x000ea8000c1e1900 */
[----:B------:R-:W2:Y:S04]  /*0720*/  LDG.E R18, desc[UR18][R2.64+0x8] ;  /* 0x0000081202127981 */ /* 0x000ea8000c1e1900 */
[----:B------:R-:W5:Y:S04]  /*0730*/  LDG.E R20, desc[UR18][R2.64+0xc] ;  /* 0x00000c1202147981 */ /* 0x000f68000c1e1900 */
[----:B------:R-:W5:Y:S01]  /*0740*/  LDG.E R14, desc[UR18][R14.64] ;  /* 0x000000120e0e7981 */ /* 0x000f62000c1e1900 */
[----:B------:R-:W-:Y:S01]  /*0750*/  UIADD3 UR4, UPT, UPT, UR4, 0x4, URZ ;  /* 0x0000000404047890 */ /* 0x000fe2000fffe0ff */
[----:B----4-:R-:W-:-:S04]  /*0760*/  FFMA R5, R5, R6, R12 ;  /* 0x0000000605057223 */ /* 0x010fc8000000000c */
[----:B---3--:R-:W-:-:S04]  /*0770*/  FFMA R5, R16, R17, R5 ;  /* 0x0000001110057223 */ /* 0x008fc80000000005 */
[----:B--2---:R-:W-:-:S04]  /*0780*/  FFMA R5, R18, R19, R5 ;  /* 0x0000001312057223 */ /* 0x004fc80000000005 */
[----:B-----5:R-:W-:-:S07]  /*0790*/  FFMA R12, R20, R14, R5 ;  /* 0x0000000e140c7223 */ /* 0x020fce0000000005 */
.L_x_3:
[----:B------:R-:W-:Y:S05]  /*07a0*/  BRA.U !UP1, `(.L_x_2) ;  /* 0x0000000109a87547 */ /* 0x000fea000b800000 */
[----:B------:R-:W-:Y:S01]  /*07b0*/  UISETP.NE.AND UP0, UPT, UR5, 0x1, UPT ;  /* 0x000000010500788c */ /* 0x000fe2000bf05270 */
[----:B------:R-:W-:Y:S01]  /*07c0*/  MOV R7, UR4 ;  /* 0x0000000400077c02 */ /* 0x000fe20008000f00 */
[----:B------:R-:W-:Y:S02]  /*07d0*/  ULOP3.LUT UR5, UR20, 0x1, URZ, 0xc0, !UPT ;  /* 0x0000000114057892 */ /* 0x000fe4000f8ec0ff */
[----:B------:R-:W-:Y:S02]  /*07e0*/  MOV R15, UR20 ;  /* 0x00000014000f7c02 */ /* 0x000fe40008000f00 */
[----:B------:R-:W-:Y:S01]  /*07f0*/  UISETP.NE.U32.AND UP1, UPT, UR5, 0x1, UPT ;  /* 0x000000010500788c */ /* 0x000fe2000bf25070 */
[----:B------:R-:W-:-:S04]  /*0800*/  PLOP3.LUT P1, PT, PT, PT, UP0, 0x80, 0x8 ;  /* 0x000000000008781c */ /* 0x000fc80003f2f008 */
[----:B------:R-:W1:Y:S01]  /*0810*/  @UP0 LDCU.128 UR8, c[0x0][0x380] ;  /* 0x00007000ff0807ac */ /* 0x000e620008000c00 */
[----:B------:R-:W-:Y:S01]  /*0820*/  PLOP3.LUT P0, PT, PT, PT, UP1, 0x80, 0x8 ;  /* 0x000000000008781c */ /* 0x000fe20003f0f018 */
[----:B------:R-:W2:Y:S04]  /*0830*/  @UP0 LDCU.64 UR6, c[0x0][0x380] ;  /* 0x00007000ff0607ac */ /* 0x000ea80008000a00 */
[----:B------:R-:W3:Y:S03]  /*0840*/  @!UP1 LDCU.128 UR12, c[0x0][0x380] ;  /* 0x00007000ff0c97ac */ /* 0x000ee60008000c00 */
[C---:B------:R-:W-:Y:S02]  /*0850*/  @P1 IADD3 R3, PT, PT, R13.reuse, UR4, RZ ;  /* 0x000000040d031c10 */ /* 0x040fe4000fffe0ff */
[----:B------:R-:W-:Y:S01]  /*0860*/  @P1 IADD3 R6, P2, PT, R13, UR4, RZ ;  /* 0x000000040d061c10 */ /* 0x000fe2000ff5e0ff */
[----:B------:R-:W-:Y:S01]  /*0870*/  @UP0 UIADD3 UR4, UPT, UPT, UR4, 0x2, URZ ;  /* 0x0000000204040890 */ /* 0x000fe2000fffe0ff */
[----:B-1----:R-:W-:Y:S01]  /*0880*/  MOV R11, UR9 ;  /* 0x00000009000b7c02 */ /* 0x002fe20008000f00 */
[----:B------:R-:W-:Y:S01]  /*0890*/  IMAD.U32 R10, RZ, RZ, UR8 ;  /* 0x00000008ff0a7e24 */ /* 0x000fe2000f8e00ff */
[----:B------:R-:W-:-:S02]  /*08a0*/  MOV R4, UR10 ;  /* 0x0000000a00047c02 */ /* 0x000fc40008000f00 */
[----:B------:R-:W-:Y:S01]  /*08b0*/  MOV R5, UR11 ;  /* 0x0000000b00057c02 */ /* 0x000fe20008000f00 */
[----:B------:R-:W-:-:S04]  /*08c0*/  @P1 IMAD.WIDE.U32 R10, R3, 0x4, R10 ;  /* 0x00000004030a1825 */ /* 0x000fc800078e000a */
[----:B------:R-:W-:Y:S01]  /*08d0*/  @P1 IMAD R3, R7, UR20, R0 ;  /* 0x0000001407031c24 */ /* 0x000fe2000f8e0200 */
[----:B------:R-:W-:Y:S01]  /*08e0*/  @P1 IADD3.X R7, PT, PT, RZ, RZ, RZ, P2, !PT ;  /* 0x000000ffff071210 */ /* 0x000fe200017fe4ff */
[----:B------:R-:W-:Y:S01]  /*08f0*/  IMAD.U32 R19, RZ, RZ, UR4 ;  /* 0x00000004ff137e24 */ /* 0x000fe2000f8e00ff */
[C---:B--2---:R-:W-:Y:S01]  /*0900*/  @P1 LEA R2, P2, R6.reuse, UR6, 0x2 ;  /* 0x0000000606021c11 */ /* 0x044fe2000f8410ff */
[----:B------:R-:W-:Y:S01]  /*0910*/  @P1 IMAD.WIDE R4, R3, 0x4, R4 ;  /* 0x0000000403041825 */ /* 0x000fe200078e0204 */
[----:B------:R-:W-:Y:S01]  /*0920*/  @!P0 IADD3 R17, PT, PT, R13, UR4, RZ ;  /* 0x000000040d118c10 */ /* 0x000fe2000fffe0ff */
[----:B0-----:R-:W2:Y:S01]  /*0930*/  @P1 LDG.E R11, desc[UR18][R10.64] ;  /* 0x000000120a0b1981 */ /* 0x001ea2000c1e1900 */
[----:B------:R-:W-:Y:S01]  /*0940*/  @P1 LEA.HI.X R3, R6, UR7, R7, 0x2, P2 ;  /* 0x0000000706031c11 */ /* 0x000fe200090f1407 */
[----:B------:R-:W-:Y:S01]  /*0950*/  @!P0 IMAD R19, R19, UR20, R0 ;  /* 0x0000001413138c24 */ /* 0x000fe2000f8e0200 */
[----:B---3--:R-:W-:Y:S01]  /*0960*/  MOV R6, UR12 ;  /* 0x0000000c00067c02 */ /* 0x008fe20008000f00 */
[----:B------:R-:W-:Y:S01]  /*0970*/  @P1 IMAD.WIDE R14, R15, 0x4, R4 ;  /* 0x000000040f0e1825 */ /* 0x000fe200078e0204 */
[----:B------:R-:W-:Y:S01]  /*0980*/  MOV R7, UR13 ;  /* 0x0000000d00077c02 */ /* 0x000fe20008000f00 */
[----:B------:R-:W2:Y:S01]  /*0990*/  @P1 LDG.E R4, desc[UR18][R4.64] ;  /* 0x0000001204041981 */ /* 0x000ea2000c1e1900 */
[----:B------:R-:W-:-:S02]  /*09a0*/  MOV R8, UR14 ;  /* 0x0000000e00087c02 */ /* 0x000fc40008000f00 */
[----:B------:R-:W-:Y:S01]  /*09b0*/  MOV R9, UR15 ;  /* 0x0000000f00097c02 */ /* 0x000fe20008000f00 */
[----:B------:R-:W-:Y:S01]  /*09c0*/  @!P0 IMAD.WIDE.U32 R6, R17, 0x4, R6 ;  /* 0x0000000411068825 */ /* 0x000fe200078e0006 */
[----:B------:R-:W3:Y:S03]  /*09d0*/  @P1 LDG.E R14, desc[UR18][R14.64] ;  /* 0x000000120e0e1981 */ /* 0x000ee6000c1e1900 */
[----:B------:R-:W-:Y:S01]  /*09e0*/  @!P0 IMAD.WIDE R8, R19, 0x4, R8 ;  /* 0x0000000413088825 */ /* 0x000fe200078e0208 */
[----:B------:R-:W3:Y:S04]  /*09f0*/  @P1 LDG.E R2, desc[UR18][R2.64+0x4] ;  /* 0x0000041202021981 */ /* 0x000ee8000c1e1900 */
[----:B------:R-:W4:Y:S04]  /*0a00*/  @!P0 LDG.E R7, desc[UR18][R6.64] ;  /* 0x0000001206078981 */ /* 0x000f28000c1e1900 */
[----:B------:R-:W4:Y:S01]  /*0a10*/  @!P0 LDG.E R8, desc[UR18][R8.64] ;  /* 0x0000001208088981 */ /* 0x000f22000c1e1900 */
[----:B--2---:R-:W-:-:S04]  /*0a20*/  @P1 FFMA R11, R11, R4, R12 ;  /* 0x000000040b0b1223 */ /* 0x004fc8000000000c */
[----:B---3--:R-:W-:-:S04]  /*0a30*/  @P1 FFMA R12, R2, R14, R11 ;  /* 0x0000000e020c1223 */ /* 0x008fc8000000000b */
[----:B----4-:R-:W-:-:S07]  /*0a40*/  @!P0 FFMA R12, R7, R8, R12 ;  /* 0x00000008070c8223 */ /* 0x010fce000000000c */
.L_x_2:
[----:B------:R-:W1:Y:S01]  /*0a50*/  LDC.64 R2, c[0x0][0x390] ;  /* 0x0000e400ff027b82 */ /* 0x000e620000000a00 */
[----:B------:R-:W-:-:S05]  /*0a60*/  IADD3 R13, PT, PT, R0, R13, RZ ;  /* 0x0000000d000d7210 */ /* 0x000fca0007ffe0ff */
[----:B-1----:R-:W-:-:S05]  /*0a70*/  IMAD.WIDE R2, R13, 0x4, R2 ;  /* 0x000000040d027825 */ /* 0x002fca00078e0202 */
[----:B0-----:R-:W-:Y:S01]  /*0a80*/  STG.E desc[UR18][R2.64], R12 ;  /* 0x0000000c02007986 */ /* 0x001fe2000c101912 */
[----:B------:R-:W-:Y:S05]  /*0a90*/  EXIT ;  /* 0x000000000000794d */ /* 0x000fea0003800000 */
.L_x_4:
[----:B------:R-:W-:-:S00]  /*0aa0*/  BRA `(.L_x_4) ;  /* 0xfffffffc00fc7947 */ /* 0x000fc0000383ffff */
[----:B------:R-:W-:-:S00]  /*0ab0*/  NOP ;  /* 0x0000000000007918 */ /* 0x000fc00000000000 */
        /* <DEDUP_REMOVED lines=12> */
.L_x_5:


//--------------------- .nv.shared.reserved.0     --------------------------
	.section	.nv.shared.reserved.0,"aw",@nobits
	.weak		__nv_reservedSMEM_offset_0_alias
	.size		__nv_reservedSMEM_offset_0_alias, 0, 64
	.other		__nv_reservedSMEM_offset_0_alias,@"STO_CUDA_RESERVED_SHARED STV_DEFAULT"
__nv_reservedSMEM_offset_0_alias:
	.zero		0
	.zero		64


//--------------------- .nv.constant0._Z10multKernelPfS_S_i --------------------------
	.section	.nv.constant0._Z10multKernelPfS_S_i,"a",@progbits
	.sectionflags	@""
	.align	4
.nv.constant0._Z10multKernelPfS_S_i:
	.zero		924


//--------------------- SYMBOLS --------------------------

	.type		.nv.reservedSmem.offset0,@object
	.size		.nv.reservedSmem.offset0,0x4
